	.headerflags	@"EF_CUDA_TEXMODE_UNIFIED EF_CUDA_64BIT_ADDRESS EF_CUDA_ACCELERATORS EF_CUDA_SM90 EF_CUDA_VIRTUAL_SM(EF_CUDA_SM90)"
	.elftype	@"ET_EXEC"


//--------------------- .nv.info                  --------------------------
	.section	.nv.info,"",@"SHT_CUDA_INFO"
	.align	4


	//----- nvinfo : EIATTR_REGCOUNT
	.align		4
        /*0000*/ 	.byte	0x04, 0x2f
        /*0002*/ 	.short	(.L_1 - .L_0)
	.align		4
.L_0:
        /*0004*/ 	.word	index@(triton_poi_fused_convolution_16)
        /*0008*/ 	.word	0x00000012


	//----- nvinfo : EIATTR_MIN_STACK_SIZE
	.align		4
.L_1:
        /*000c*/ 	.byte	0x04, 0x12
        /*000e*/ 	.short	(.L_3 - .L_2)
	.align		4
.L_2:
        /*0010*/ 	.word	index@(triton_poi_fused_convolution_16)
        /*0014*/ 	.word	0x00000000


	//----- nvinfo : EIATTR_FRAME_SIZE
	.align		4
.L_3:
        /*0018*/ 	.byte	0x04, 0x11
        /*001a*/ 	.short	(.L_5 - .L_4)
	.align		4
.L_4:
        /*001c*/ 	.word	index@(triton_poi_fused_convolution_16)
        /*0020*/ 	.word	0x00000000


	//----- nvinfo : EIATTR_MIN_STACK_SIZE
	.align		4
.L_5:
        /*0024*/ 	.byte	0x04, 0x12
        /*0026*/ 	.short	(.L_7 - .L_6)
	.align		4
.L_6:
        /*0028*/ 	.word	index@(triton_poi_fused_convolution_16)
        /*002c*/ 	.word	0x00000000
.L_7:


//--------------------- .nv.info.triton_poi_fused_convolution_16 --------------------------
	.section	.nv.info.triton_poi_fused_convolution_16,"",@"SHT_CUDA_INFO"
	.sectionflags	@""
	.align	4


	//----- nvinfo : EIATTR_CUDA_API_VERSION
	.align		4
        /*0000*/ 	.byte	0x04, 0x37
        /*0002*/ 	.short	(.L_9 - .L_8)
.L_8:
        /*0004*/ 	.word	0x0000007c


	//----- nvinfo : EIATTR_KPARAM_INFO
	.align		4
.L_9:
        /*0008*/ 	.byte	0x04, 0x17
        /*000a*/ 	.short	(.L_11 - .L_10)
.L_10:
        /*000c*/ 	.word	0x00000000
        /*0010*/ 	.short	0x0002
        /*0012*/ 	.short	0x0010
        /*0014*/ 	.byte	0x00, 0xf0, 0x11, 0x00


	//----- nvinfo : EIATTR_KPARAM_INFO
	.align		4
.L_11:
        /*0018*/ 	.byte	0x04, 0x17
        /*001a*/ 	.short	(.L_13 - .L_12)
.L_12:
        /*001c*/ 	.word	0x00000000
        /*0020*/ 	.short	0x0001
        /*0022*/ 	.short	0x0008
        /*0024*/ 	.byte	0x00, 0xf4, 0x21, 0x00


	//----- nvinfo : EIATTR_KPARAM_INFO
	.align		4
.L_13:
        /*0028*/ 	.byte	0x04, 0x17
        /*002a*/ 	.short	(.L_15 - .L_14)
.L_14:
        /*002c*/ 	.word	0x00000000
        /*0030*/ 	.short	0x0000
        /*0032*/ 	.short	0x0000
        /*0034*/ 	.byte	0x00, 0xf4, 0x21, 0x00


	//----- nvinfo : EIATTR_SPARSE_MMA_MASK
	.align		4
.L_15:
        /*0038*/ 	.byte	0x03, 0x50
        /*003a*/ 	.short	0x0000


	//----- nvinfo : EIATTR_MAXREG_COUNT
	.align		4
        /*003c*/ 	.byte	0x03, 0x1b
        /*003e*/ 	.short	0x00ff


	//----- nvinfo : EIATTR_EXIT_INSTR_OFFSETS
	.align		4
        /*0040*/ 	.byte	0x04, 0x1c
        /*0042*/ 	.short	(.L_17 - .L_16)


	//   ....[0]....
.L_16:
        /*0044*/ 	.word	0x000001d0


	//----- nvinfo : EIATTR_REQNTID
	.align		4
.L_17:
        /*0048*/ 	.byte	0x04, 0x10
        /*004a*/ 	.short	(.L_19 - .L_18)
.L_18:
        /*004c*/ 	.word	0x00000080
        /*0050*/ 	.word	0x00000001
        /*0054*/ 	.word	0x00000001


	//----- nvinfo : EIATTR_CBANK_PARAM_SIZE
	.align		4
.L_19:
        /*0058*/ 	.byte	0x03, 0x19
        /*005a*/ 	.short	0x0014


	//----- nvinfo : EIATTR_PARAM_CBANK
	.align		4
        /*005c*/ 	.byte	0x04, 0x0a
        /*005e*/ 	.short	(.L_21 - .L_20)
	.align		4
.L_20:
        /*0060*/ 	.word	index@(.nv.constant0.triton_poi_fused_convolution_16)
        /*0064*/ 	.short	0x0210
        /*0066*/ 	.short	0x0014


	//----- nvinfo : EIATTR_SW_WAR
	.align		4
.L_21:
        /*0068*/ 	.byte	0x04, 0x36
        /*006a*/ 	.short	(.L_23 - .L_22)
.L_22:
        /*006c*/ 	.word	0x00000008
.L_23:


//--------------------- .nv.callgraph             --------------------------
	.section	.nv.callgraph,"",@"SHT_CUDA_CALLGRAPH"
	.align	4
	.sectionentsize	8
	.align		4
        /*0000*/ 	.word	0x00000000
	.align		4
        /*0004*/ 	.word	0xffffffff
	.align		4
        /*0008*/ 	.word	0x00000000
	.align		4
        /*000c*/ 	.word	0xfffffffe
	.align		4
        /*0010*/ 	.word	0x00000000
	.align		4
        /*0014*/ 	.word	0xfffffffd
	.align		4
        /*0018*/ 	.word	0x00000000
	.align		4
        /*001c*/ 	.word	0xfffffffc


//--------------------- .text.triton_poi_fused_convolution_16 --------------------------
	.section	.text.triton_poi_fused_convolution_16,"ax",@progbits
	.align	128
        .global         triton_poi_fused_convolution_16
        .type           triton_poi_fused_convolution_16,@function
        .size           triton_poi_fused_convolution_16,(.L_x_1 - triton_poi_fused_convolution_16)
        .other          triton_poi_fused_convolution_16,@"STO_CUDA_ENTRY STV_DEFAULT"
triton_poi_fused_convolution_16:
.text.triton_poi_fused_convolution_16:
[----:B------:R-:W-:Y:S01]  /*0000*/  LDC R1, c[0x0][0x28] ;  /* 0x00000a00ff017b82 */ /* 0x000fe20000000800 */
[----:B------:R-:W1:Y:S07]  /*0010*/  S2R R0, SR_TID.X ;  /* 0x0000000000007919 */ /* 0x000e6e0000002100 */
[----:B------:R-:W2:Y:S01]  /*0020*/  LDC.64 R4, c[0x0][0x218] ;  /* 0x00008600ff047b82 */ /* 0x000ea20000000a00 */
[----:B------:R-:W-:Y:S01]  /*0030*/  ULDC.64 UR4, c[0x0][0x208] ;  /* 0x0000820000047ab9 */ /* 0x000fe20000000a00 */
[----:B------:R-:W3:Y:S06]  /*0040*/  S2R R7, SR_CTAID.X ;  /* 0x0000000000077919 */ /* 0x000eec0000002500 */
[----:B------:R-:W4:Y:S01]  /*0050*/  LDC.64 R2, c[0x0][0x210] ;  /* 0x00008400ff027b82 */ /* 0x000f220000000a00 */
[----:B-1----:R-:W-:-:S04]  /*0060*/  SHF.L.U32 R0, R0, 0x2, RZ ;  /* 0x0000000200007819 */ /* 0x002fc800000006ff */
[----:B------:R-:W-:Y:S02]  /*0070*/  LOP3.LUT R0, R0, 0x1fc, RZ, 0xc0, !PT ;  /* 0x000001fc00007812 */ /* 0x000fe400078ec0ff */
[----:B---3--:R-:W-:Y:S02]  /*0080*/  SHF.R.S32.HI R6, RZ, 0x15, R7 ;  /* 0x00000015ff067819 */ /* 0x008fe40000011407 */
[----:B------:R-:W-:Y:S02]  /*0090*/  LEA R7, R7, R0, 0xa ;  /* 0x0000000007077211 */ /* 0x000fe400078e50ff */
[----:B------:R-:W-:-:S03]  /*00a0*/  SGXT R0, R6, 0x1 ;  /* 0x000000010600781a */ /* 0x000fc60000000200 */
[----:B----4-:R-:W-:Y:S01]  /*00b0*/  IMAD.WIDE R2, R7, 0x4, R2 ;  /* 0x0000000407027825 */ /* 0x010fe200078e0202 */
[----:B------:R-:W-:-:S04]  /*00c0*/  LEA.HI R0, R0, R7, RZ, 0x9 ;  /* 0x0000000700007211 */ /* 0x000fc800078f48ff */
[----:B------:R-:W-:Y:S01]  /*00d0*/  LOP3.LUT R0, R0, 0xfffffe00, RZ, 0xc0, !PT ;  /* 0xfffffe0000007812 */ /* 0x000fe200078ec0ff */
[----:B------:R-:W3:Y:S03]  /*00e0*/  LDG.E.128 R12, desc[UR4][R2.64+0x800] ;  /* 0x00080004020c7981 */ /* 0x000ee6000c1e1d00 */
[----:B------:R-:W-:-:S05]  /*00f0*/  IADD3 R9, R7, -R0, RZ ;  /* 0x8000000007097210 */ /* 0x000fca0007ffe0ff */
[----:B--2---:R-:W-:Y:S02]  /*0100*/  IMAD.WIDE R4, R9, 0x4, R4 ;  /* 0x0000000409047825 */ /* 0x004fe400078e0204 */
[----:B------:R-:W2:Y:S04]  /*0110*/  LDG.E.128 R8, desc[UR4][R2.64] ;  /* 0x0000000402087981 */ /* 0x000ea8000c1e1d00 */
[----:B------:R-:W2:Y:S02]  /*0120*/  LDG.E.EL.128 R4, desc[UR4][R4.64] ;  /* 0x0000000404047981 */ /* 0x000ea4000c2e1d00 */
[--C-:B--2---:R-:W-:Y:S01]  /*0130*/  FADD R8, R8, R4.reuse ;  /* 0x0000000408087221 */ /* 0x104fe20000000000 */
[----:B---3--:R-:W-:Y:S01]  /*0140*/  FADD R12, R12, R4 ;  /* 0x000000040c0c7221 */ /* 0x008fe20000000000 */
[--C-:B------:R-:W-:Y:S01]  /*0150*/  FADD R9, R9, R5.reuse ;  /* 0x0000000509097221 */ /* 0x100fe20000000000 */
[----:B------:R-:W-:Y:S01]  /*0160*/  FADD R13, R13, R5 ;  /* 0x000000050d0d7221 */ /* 0x000fe20000000000 */
[--C-:B------:R-:W-:Y:S01]  /*0170*/  FADD R10, R10, R6.reuse ;  /* 0x000000060a0a7221 */ /* 0x100fe20000000000 */
[----:B------:R-:W-:Y:S01]  /*0180*/  FADD R14, R14, R6 ;  /* 0x000000060e0e7221 */ /* 0x000fe20000000000 */
[--C-:B------:R-:W-:Y:S01]  /*0190*/  FADD R11, R11, R7.reuse ;  /* 0x000000070b0b7221 */ /* 0x100fe20000000000 */
[----:B------:R-:W-:-:S04]  /*01a0*/  FADD R15, R15, R7 ;  /* 0x000000070f0f7221 */ /* 0x000fc80000000000 */
[----:B------:R-:W-:Y:S04]  /*01b0*/  STG.E.128 desc[UR4][R2.64], R8 ;  /* 0x0000000802007986 */ /* 0x000fe8000c101d04 */
[----:B------:R-:W-:Y:S01]  /*01c0*/  STG.E.128 desc[UR4][R2.64+0x800], R12 ;  /* 0x0008000c02007986 */ /* 0x000fe2000c101d04 */
[----:B------:R-:W-:Y:S05]  /*01d0*/  EXIT ;  /* 0x000000000000794d */ /* 0x000fea0003800000 */
.L_x_0:
[----:B------:R-:W-:-:S00]  /*01e0*/  BRA `(.L_x_0) ;  /* 0xfffffffc00fc7947 */ /* 0x000fc0000383ffff */
[----:B------:R-:W-:-:S00]  /*01f0*/  NOP ;  /* 0x0000000000007918 */ /* 0x000fc00000000000 */
        /* <DEDUP_REMOVED lines=8> */
.L_x_1:


//--------------------- .nv.constant0.triton_poi_fused_convolution_16 --------------------------
	.section	.nv.constant0.triton_poi_fused_convolution_16,"a",@progbits
	.sectionflags	@""
	.align	4
.nv.constant0.triton_poi_fused_convolution_16:
	.zero		548
